	.headerflags	@"EF_CUDA_TEXMODE_UNIFIED EF_CUDA_64BIT_ADDRESS EF_CUDA_ACCELERATORS EF_CUDA_SM90 EF_CUDA_VIRTUAL_SM(EF_CUDA_SM90)"
	.elftype	@"ET_EXEC"


//--------------------- .nv.info                  --------------------------
	.section	.nv.info,"",@"SHT_CUDA_INFO"
	.align	4


	//----- nvinfo : EIATTR_REGCOUNT
	.align		4
        /*0000*/ 	.byte	0x04, 0x2f
        /*0002*/ 	.short	(.L_3 - .L_2)
	.align		4
.L_2:
        /*0004*/ 	.word	index@(triton_poi_fused__native_batch_norm_legit_no_training_relu_49)
        /*0008*/ 	.word	0x00000010


	//----- nvinfo : EIATTR_MIN_STACK_SIZE
	.align		4
.L_3:
        /*000c*/ 	.byte	0x04, 0x12
        /*000e*/ 	.short	(.L_5 - .L_4)
	.align		4
.L_4:
        /*0010*/ 	.word	index@(triton_poi_fused__native_batch_norm_legit_no_training_relu_49)
        /*0014*/ 	.word	0x00000000


	//----- nvinfo : EIATTR_FRAME_SIZE
	.align		4
.L_5:
        /*0018*/ 	.byte	0x04, 0x11
        /*001a*/ 	.short	(.L_7 - .L_6)
	.align		4
.L_6:
        /*001c*/ 	.word	index@(triton_poi_fused__native_batch_norm_legit_no_training_relu_49)
        /*0020*/ 	.word	0x00000000


	//----- nvinfo : EIATTR_MIN_STACK_SIZE
	.align		4
.L_7:
        /*0024*/ 	.byte	0x04, 0x12
        /*0026*/ 	.short	(.L_9 - .L_8)
	.align		4
.L_8:
        /*0028*/ 	.word	index@(triton_poi_fused__native_batch_norm_legit_no_training_relu_49)
        /*002c*/ 	.word	0x00000000
.L_9:


//--------------------- .nv.info.triton_poi_fused__native_batch_norm_legit_no_training_relu_49 --------------------------
	.section	.nv.info.triton_poi_fused__native_batch_norm_legit_no_training_relu_49,"",@"SHT_CUDA_INFO"
	.sectionflags	@""
	.align	4


	//----- nvinfo : EIATTR_CUDA_API_VERSION
	.align		4
        /*0000*/ 	.byte	0x04, 0x37
        /*0002*/ 	.short	(.L_11 - .L_10)
.L_10:
        /*0004*/ 	.word	0x0000007c


	//----- nvinfo : EIATTR_KPARAM_INFO
	.align		4
.L_11:
        /*0008*/ 	.byte	0x04, 0x17
        /*000a*/ 	.short	(.L_13 - .L_12)
.L_12:
        /*000c*/ 	.word	0x00000000
        /*0010*/ 	.short	0x0006
        /*0012*/ 	.short	0x0030
        /*0014*/ 	.byte	0x00, 0xf0, 0x11, 0x00


	//----- nvinfo : EIATTR_KPARAM_INFO
	.align		4
.L_13:
        /*0018*/ 	.byte	0x04, 0x17
        /*001a*/ 	.short	(.L_15 - .L_14)
.L_14:
        /*001c*/ 	.word	0x00000000
        /*0020*/ 	.short	0x0005
        /*0022*/ 	.short	0x0028
        /*0024*/ 	.byte	0x00, 0xf4, 0x21, 0x00


	//----- nvinfo : EIATTR_KPARAM_INFO
	.align		4
.L_15:
        /*0028*/ 	.byte	0x04, 0x17
        /*002a*/ 	.short	(.L_17 - .L_16)
.L_16:
        /*002c*/ 	.word	0x00000000
        /*0030*/ 	.short	0x0004
        /*0032*/ 	.short	0x0020
        /*0034*/ 	.byte	0x00, 0xf4, 0x21, 0x00


	//----- nvinfo : EIATTR_KPARAM_INFO
	.align		4
.L_17:
        /*0038*/ 	.byte	0x04, 0x17
        /*003a*/ 	.short	(.L_19 - .L_18)
.L_18:
        /*003c*/ 	.word	0x00000000
        /*0040*/ 	.short	0x0003
        /*0042*/ 	.short	0x0018
        /*0044*/ 	.byte	0x00, 0xf4, 0x21, 0x00


	//----- nvinfo : EIATTR_KPARAM_INFO
	.align		4
.L_19:
        /*0048*/ 	.byte	0x04, 0x17
        /*004a*/ 	.short	(.L_21 - .L_20)
.L_20:
        /*004c*/ 	.word	0x00000000
        /*0050*/ 	.short	0x0002
        /*0052*/ 	.short	0x0010
        /*0054*/ 	.byte	0x00, 0xf4, 0x21, 0x00


	//----- nvinfo : EIATTR_KPARAM_INFO
	.align		4
.L_21:
        /*0058*/ 	.byte	0x04, 0x17
        /*005a*/ 	.short	(.L_23 - .L_22)
.L_22:
        /*005c*/ 	.word	0x00000000
        /*0060*/ 	.short	0x0001
        /*0062*/ 	.short	0x0008
        /*0064*/ 	.byte	0x00, 0xf4, 0x21, 0x00


	//----- nvinfo : EIATTR_KPARAM_INFO
	.align		4
.L_23:
        /*0068*/ 	.byte	0x04, 0x17
        /*006a*/ 	.short	(.L_25 - .L_24)
.L_24:
        /*006c*/ 	.word	0x00000000
        /*0070*/ 	.short	0x0000
        /*0072*/ 	.short	0x0000
        /*0074*/ 	.byte	0x00, 0xf4, 0x21, 0x00


	//----- nvinfo : EIATTR_SPARSE_MMA_MASK
	.align		4
.L_25:
        /*0078*/ 	.byte	0x03, 0x50
        /*007a*/ 	.short	0x0000


	//----- nvinfo : EIATTR_MAXREG_COUNT
	.align		4
        /*007c*/ 	.byte	0x03, 0x1b
        /*007e*/ 	.short	0x00ff


	//----- nvinfo : EIATTR_EXIT_INSTR_OFFSETS
	.align		4
        /*0080*/ 	.byte	0x04, 0x1c
        /*0082*/ 	.short	(.L_27 - .L_26)


	//   ....[0]....
.L_26:
        /*0084*/ 	.word	0x000002d0


	//----- nvinfo : EIATTR_REQNTID
	.align		4
.L_27:
        /*0088*/ 	.byte	0x04, 0x10
        /*008a*/ 	.short	(.L_29 - .L_28)
.L_28:
        /*008c*/ 	.word	0x00000080
        /*0090*/ 	.word	0x00000001
        /*0094*/ 	.word	0x00000001


	//----- nvinfo : EIATTR_CBANK_PARAM_SIZE
	.align		4
.L_29:
        /*0098*/ 	.byte	0x03, 0x19
        /*009a*/ 	.short	0x0034


	//----- nvinfo : EIATTR_PARAM_CBANK
	.align		4
        /*009c*/ 	.byte	0x04, 0x0a
        /*009e*/ 	.short	(.L_31 - .L_30)
	.align		4
.L_30:
        /*00a0*/ 	.word	index@(.nv.constant0.triton_poi_fused__native_batch_norm_legit_no_training_relu_49)
        /*00a4*/ 	.short	0x0210
        /*00a6*/ 	.short	0x0034


	//----- nvinfo : EIATTR_SW_WAR
	.align		4
.L_31:
        /*00a8*/ 	.byte	0x04, 0x36
        /*00aa*/ 	.short	(.L_33 - .L_32)
.L_32:
        /*00ac*/ 	.word	0x00000008
.L_33:


//--------------------- .nv.callgraph             --------------------------
	.section	.nv.callgraph,"",@"SHT_CUDA_CALLGRAPH"
	.align	4
	.sectionentsize	8
	.align		4
        /*0000*/ 	.word	0x00000000
	.align		4
        /*0004*/ 	.word	0xffffffff
	.align		4
        /*0008*/ 	.word	0x00000000
	.align		4
        /*000c*/ 	.word	0xfffffffe
	.align		4
        /*0010*/ 	.word	0x00000000
	.align		4
        /*0014*/ 	.word	0xfffffffd
	.align		4
        /*0018*/ 	.word	0x00000000
	.align		4
        /*001c*/ 	.word	0xfffffffc


//--------------------- .nv.constant4             --------------------------
	.section	.nv.constant4,"a",@progbits
	.align	8
	.align		8
.nv.constant4:
        /*0000*/ 	.dword	_$_str
	.align		8
        /*0008*/ 	.dword	_$_str_$_2


//--------------------- .text.triton_poi_fused__native_batch_norm_legit_no_training_relu_49 --------------------------
	.section	.text.triton_poi_fused__native_batch_norm_legit_no_training_relu_49,"ax",@progbits
	.align	128
        .global         triton_poi_fused__native_batch_norm_legit_no_training_relu_49
        .type           triton_poi_fused__native_batch_norm_legit_no_training_relu_49,@function
        .size           triton_poi_fused__native_batch_norm_legit_no_training_relu_49,(.L_x_1 - triton_poi_fused__native_batch_norm_legit_no_training_relu_49)
        .other          triton_poi_fused__native_batch_norm_legit_no_training_relu_49,@"STO_CUDA_ENTRY STV_DEFAULT"
triton_poi_fused__native_batch_norm_legit_no_training_relu_49:
.text.triton_poi_fused__native_batch_norm_legit_no_training_relu_49:
[----:B------:R-:W-:Y:S01]  /*0000*/  LDC R1, c[0x0][0x28] ;  /* 0x00000a00ff017b82 */ /* 0x000fe20000000800 */
[----:B------:R-:W1:Y:S07]  /*0010*/  S2R R0, SR_TID.X ;  /* 0x0000000000007919 */ /* 0x000e6e0000002100 */
[----:B------:R-:W2:Y:S01]  /*0020*/  LDC.64 R6, c[0x0][0x220] ;  /* 0x00008800ff067b82 */ /* 0x000ea20000000a00 */
[----:B------:R-:W-:Y:S01]  /*0030*/  ULDC.64 UR4, c[0x0][0x208] ;  /* 0x0000820000047ab9 */ /* 0x000fe20000000a00 */
[----:B------:R-:W3:Y:S06]  /*0040*/  S2R R3, SR_CTAID.X ;  /* 0x0000000000037919 */ /* 0x000eec0000002500 */
[----:B------:R-:W4:Y:S08]  /*0050*/  LDC.64 R4, c[0x0][0x218] ;  /* 0x00008600ff047b82 */ /* 0x000f300000000a00 */
[----:B------:R-:W5:Y:S08]  /*0060*/  LDC.64 R8, c[0x0][0x228] ;  /* 0x00008a00ff087b82 */ /* 0x000f700000000a00 */
[----:B------:R-:W5:Y:S01]  /*0070*/  LDC.64 R10, c[0x0][0x230] ;  /* 0x00008c00ff0a7b82 */ /* 0x000f620000000a00 */
[----:B-1----:R-:W-:-:S02]  /*0080*/  LOP3.LUT R0, R0, 0x7f, RZ, 0xc0, !PT ;  /* 0x0000007f00007812 */ /* 0x002fc400078ec0ff */
[----:B---3--:R-:W-:Y:S02]  /*0090*/  SHF.R.S32.HI R2, RZ, 0x18, R3 ;  /* 0x00000018ff027819 */ /* 0x008fe40000011403 */
[----:B------:R-:W-:Y:S02]  /*00a0*/  LEA R0, R3, R0, 0x7 ;  /* 0x0000000003007211 */ /* 0x000fe400078e38ff */
[----:B------:R-:W-:-:S04]  /*00b0*/  SGXT R3, R2, 0x1 ;  /* 0x000000010203781a */ /* 0x000fc80000000200 */
[----:B------:R-:W-:-:S04]  /*00c0*/  LEA.HI R3, R3, R0, RZ, 0xd ;  /* 0x0000000003037211 */ /* 0x000fc800078f68ff */
[----:B------:R-:W-:-:S04]  /*00d0*/  LOP3.LUT R3, R3, 0xffffe000, RZ, 0xc0, !PT ;  /* 0xffffe00003037812 */ /* 0x000fc800078ec0ff */
[----:B------:R-:W-:Y:S02]  /*00e0*/  IADD3 R13, R0, -R3, RZ ;  /* 0x80000003000d7210 */ /* 0x000fe40007ffe0ff */
[----:B------:R-:W1:Y:S03]  /*00f0*/  LDC.64 R2, c[0x0][0x210] ;  /* 0x00008400ff027b82 */ /* 0x000e660000000a00 */
[----:B--2---:R-:W-:-:S06]  /*0100*/  IMAD.WIDE R6, R13, 0x4, R6 ;  /* 0x000000040d067825 */ /* 0x004fcc00078e0206 */
[----:B------:R-:W2:Y:S01]  /*0110*/  LDG.E.EL R6, desc[UR4][R6.64] ;  /* 0x0000000406067981 */ /* 0x000ea2000c2e1900 */
[----:B----4-:R-:W-:-:S04]  /*0120*/  IMAD.WIDE R4, R13, 0x4, R4 ;  /* 0x000000040d047825 */ /* 0x010fc800078e0204 */
[C---:B-----5:R-:W-:Y:S02]  /*0130*/  IMAD.WIDE R8, R13.reuse, 0x4, R8 ;  /* 0x000000040d087825 */ /* 0x060fe400078e0208 */
[----:B------:R3:W4:Y:S02]  /*0140*/  LDG.E.EL R5, desc[UR4][R4.64] ;  /* 0x0000000404057981 */ /* 0x000724000c2e1900 */
[----:B0-----:R-:W-:Y:S02]  /*0150*/  IMAD.WIDE R10, R13, 0x4, R10 ;  /* 0x000000040d0a7825 */ /* 0x001fe400078e020a */
[----:B------:R-:W5:Y:S02]  /*0160*/  LDG.E.EL R8, desc[UR4][R8.64] ;  /* 0x0000000408087981 */ /* 0x000f64000c2e1900 */
[C---:B-1----:R-:W-:Y:S02]  /*0170*/  IMAD.WIDE R2, R0.reuse, 0x4, R2 ;  /* 0x0000000400027825 */ /* 0x042fe400078e0202 */
[----:B------:R-:W5:Y:S04]  /*0180*/  LDG.E.EL R11, desc[UR4][R10.64] ;  /* 0x000000040a0b7981 */ /* 0x000f68000c2e1900 */
[----:B------:R0:W4:Y:S01]  /*0190*/  LDG.E R12, desc[UR4][R2.64] ;  /* 0x00000004020c7981 */ /* 0x000122000c1e1900 */
[----:B---3--:R-:W-:Y:S01]  /*01a0*/  HFMA2.MMA R4, -RZ, RZ, 1.625, 0 ;  /* 0x3e800000ff047435 */ /* 0x008fe200000001ff */
[----:B0-----:R-:W0:Y:S02]  /*01b0*/  LDC.64 R2, c[0x0][0x238] ;  /* 0x00008e00ff027b82 */ /* 0x001e240000000a00 */
[----:B0-----:R-:W-:-:S04]  /*01c0*/  IMAD.WIDE R2, R0, 0x4, R2 ;  /* 0x0000000400027825 */ /* 0x001fc800078e0202 */
[----:B--2---:R-:W-:-:S04]  /*01d0*/  FADD R6, R6, 9.9999997473787516356e-06 ;  /* 0x3727c5ac06067421 */ /* 0x004fc80000000000 */
[----:B------:R-:W0:Y:S02]  /*01e0*/  MUFU.SQRT R7, R6 ;  /* 0x0000000600077308 */ /* 0x000e240000002000 */
[C---:B0-----:R-:W-:Y:S02]  /*01f0*/  FSETP.GT.AND P0, PT, R7.reuse, 8.50705917302346158658e+37, PT ;  /* 0x7e8000000700780b */ /* 0x041fe40003f04000 */
[----:B------:R-:W-:-:S11]  /*0200*/  FSETP.GEU.AND P1, PT, R7, 1.175494350822287508e-38, PT ;  /* 0x008000000700780b */ /* 0x000fd60003f2e000 */
[----:B------:R-:W-:-:S04]  /*0210*/  @P0 FMUL R7, R7, 0.25 ;  /* 0x3e80000007070820 */ /* 0x000fc80000400000 */
[----:B------:R-:W-:-:S06]  /*0220*/  @!P1 FMUL R7, R7, 16777216 ;  /* 0x4b80000007079820 */ /* 0x000fcc0000400000 */
[----:B------:R-:W0:Y:S01]  /*0230*/  MUFU.RCP R7, R7 ;  /* 0x0000000700077308 */ /* 0x000e220000001000 */
[----:B------:R-:W-:Y:S01]  /*0240*/  FSEL R4, R4, 1, P0 ;  /* 0x3f80000004047808 */ /* 0x000fe20000000000 */
[----:B----4-:R-:W-:-:S04]  /*0250*/  FADD R5, R12, -R5 ;  /* 0x800000050c057221 */ /* 0x010fc80000000000 */
[----:B------:R-:W-:-:S04]  /*0260*/  @!P1 FMUL R4, R4, 16777216 ;  /* 0x4b80000004049820 */ /* 0x000fc80000400000 */
[----:B0-----:R-:W-:-:S04]  /*0270*/  FMUL R4, R7, R4 ;  /* 0x0000000407047220 */ /* 0x001fc80000400000 */
[----:B------:R-:W-:-:S04]  /*0280*/  FMUL R4, R5, R4 ;  /* 0x0000000405047220 */ /* 0x000fc80000400000 */
[----:B-----5:R-:W-:-:S05]  /*0290*/  FFMA R4, R8, R4, R11 ;  /* 0x0000000408047223 */ /* 0x020fca000000000b */
[----:B------:R-:W-:-:S04]  /*02a0*/  FSETP.GEU.AND P0, PT, R4, RZ, PT ;  /* 0x000000ff0400720b */ /* 0x000fc80003f0e000 */
[----:B------:R-:W-:-:S05]  /*02b0*/  FSEL R5, R4, RZ, P0 ;  /* 0x000000ff04057208 */ /* 0x000fca0000000000 */
[----:B------:R-:W-:Y:S01]  /*02c0*/  STG.E desc[UR4][R2.64], R5 ;  /* 0x0000000502007986 */ /* 0x000fe2000c101904 */
[----:B------:R-:W-:Y:S05]  /*02d0*/  EXIT ;  /* 0x000000000000794d */ /* 0x000fea0003800000 */
.L_x_0:
[----:B------:R-:W-:-:S00]  /*02e0*/  BRA `(.L_x_0) ;  /* 0xfffffffc00fc7947 */ /* 0x000fc0000383ffff */
[----:B------:R-:W-:-:S00]  /*02f0*/  NOP ;  /* 0x0000000000007918 */ /* 0x000fc00000000000 */
        /* <DEDUP_REMOVED lines=8> */
.L_x_1:


//--------------------- .nv.global.init           --------------------------
	.section	.nv.global.init,"aw",@progbits
.nv.global.init:
	.type		_$_str,@object
	.size		_$_str,(_$_str_$_2 - _$_str)
_$_str:
        /*0000*/ 	.byte	0x5f, 0x5f, 0x43, 0x55, 0x44, 0x41, 0x5f, 0x46, 0x54, 0x5a, 0x00
	.type		_$_str_$_2,@object
	.size		_$_str_$_2,(.L_1 - _$_str_$_2)
_$_str_$_2:
        /*000b*/ 	.byte	0x5f, 0x5f, 0x43, 0x55, 0x44, 0x41, 0x5f, 0x50, 0x52, 0x45, 0x43, 0x5f, 0x53, 0x51, 0x52, 0x54
        /*001b*/ 	.byte	0x00
.L_1:


//--------------------- .nv.constant0.triton_poi_fused__native_batch_norm_legit_no_training_relu_49 --------------------------
	.section	.nv.constant0.triton_poi_fused__native_batch_norm_legit_no_training_relu_49,"a",@progbits
	.sectionflags	@""
	.align	4
.nv.constant0.triton_poi_fused__native_batch_norm_legit_no_training_relu_49:
	.zero		580
